//
// Generated by NVIDIA NVVM Compiler
//
// Compiler Build ID: CL-36424714
// Cuda compilation tools, release 13.0, V13.0.88
// Based on NVVM 20.0.0
//

.version 9.0
.target sm_100
.address_size 64

	// .globl	_Z10gol_kernelPKhjjPh

.visible .entry _Z10gol_kernelPKhjjPh(
	.param .u64 .ptr .align 1 _Z10gol_kernelPKhjjPh_param_0,
	.param .u32 _Z10gol_kernelPKhjjPh_param_1,
	.param .u32 _Z10gol_kernelPKhjjPh_param_2,
	.param .u64 .ptr .align 1 _Z10gol_kernelPKhjjPh_param_3
)
{
	.reg .pred 	%p<24>;
	.reg .b16 	%rs<28>;
	.reg .b32 	%r<42>;
	.reg .b64 	%rd<49>;

	ld.param.u64 	%rd18, [_Z10gol_kernelPKhjjPh_param_0];
	ld.param.u32 	%r8, [_Z10gol_kernelPKhjjPh_param_1];
	ld.param.u32 	%r9, [_Z10gol_kernelPKhjjPh_param_2];
	ld.param.u64 	%rd19, [_Z10gol_kernelPKhjjPh_param_3];
	mov.u32 	%r10, %ctaid.x;
	mov.u32 	%r1, %ntid.x;
	mov.u32 	%r11, %tid.x;
	mad.lo.s32 	%r41, %r10, %r1, %r11;
	mul.lo.s32 	%r3, %r9, %r8;
	setp.ge.u32 	%p1, %r41, %r3;
	@%p1 bra 	$L__BB0_21;
	cvta.to.global.u64 	%rd1, %rd18;
	cvt.u64.u32 	%rd2, %r9;
	cvt.u64.u32 	%rd3, %r8;
	add.s64 	%rd4, %rd3, -1;
	mov.u32 	%r12, %nctaid.x;
	mul.lo.s32 	%r4, %r1, %r12;
	cvta.to.global.u64 	%rd5, %rd19;
$L__BB0_2:
	div.u32 	%r13, %r41, %r8;
	cvt.u64.u32 	%rd6, %r13;
	mul.lo.s32 	%r14, %r13, %r8;
	sub.s32 	%r15, %r41, %r14;
	cvt.u64.u32 	%rd7, %r15;
	add.s64 	%rd20, %rd2, %rd6;
	add.s64 	%rd8, %rd20, -1;
	and.b64  	%rd21, %rd8, -4294967296;
	setp.ne.s64 	%p2, %rd21, 0;
	@%p2 bra 	$L__BB0_4;
	cvt.u32.u64 	%r16, %rd2;
	cvt.u32.u64 	%r17, %rd8;
	rem.u32 	%r18, %r17, %r16;
	cvt.u64.u32 	%rd47, %r18;
	bra.uni 	$L__BB0_5;
$L__BB0_4:
	rem.u64 	%rd47, %rd8, %rd2;
$L__BB0_5:
	add.s64 	%rd12, %rd4, %rd7;
	and.b64  	%rd22, %rd12, -4294967296;
	setp.ne.s64 	%p3, %rd22, 0;
	@%p3 bra 	$L__BB0_7;
	cvt.u32.u64 	%r19, %rd3;
	cvt.u32.u64 	%r20, %rd12;
	rem.u32 	%r21, %r20, %r19;
	cvt.u64.u32 	%rd48, %r21;
	bra.uni 	$L__BB0_8;
$L__BB0_7:
	rem.u64 	%rd48, %rd12, %rd3;
$L__BB0_8:
	mul.lo.s64 	%rd23, %rd47, %rd3;
	mul.lo.s64 	%rd24, %rd6, %rd3;
	cvt.u32.u64 	%r22, %rd6;
	add.s32 	%r23, %r22, 1;
	rem.u32 	%r24, %r23, %r9;
	cvt.u64.u32 	%rd25, %r24;
	mul.lo.s64 	%rd26, %rd25, %rd3;
	add.s64 	%rd27, %rd7, 1;
	setp.eq.s64 	%p4, %rd27, %rd3;
	selp.b64 	%rd28, 0, %rd27, %p4;
	add.s64 	%rd29, %rd48, %rd23;
	add.s64 	%rd30, %rd1, %rd29;
	ld.global.u8 	%r25, [%rd30];
	add.s64 	%rd31, %rd23, %rd7;
	add.s64 	%rd32, %rd1, %rd31;
	ld.global.u8 	%r26, [%rd32];
	add.s32 	%r27, %r26, %r25;
	add.s64 	%rd33, %rd28, %rd23;
	add.s64 	%rd34, %rd1, %rd33;
	ld.global.u8 	%r28, [%rd34];
	add.s32 	%r29, %r27, %r28;
	add.s64 	%rd35, %rd48, %rd24;
	add.s64 	%rd36, %rd1, %rd35;
	ld.global.u8 	%r30, [%rd36];
	add.s32 	%r31, %r29, %r30;
	add.s64 	%rd37, %rd28, %rd24;
	add.s64 	%rd38, %rd1, %rd37;
	ld.global.u8 	%r32, [%rd38];
	add.s32 	%r33, %r31, %r32;
	add.s64 	%rd39, %rd26, %rd48;
	add.s64 	%rd40, %rd1, %rd39;
	ld.global.u8 	%r34, [%rd40];
	add.s32 	%r35, %r33, %r34;
	add.s64 	%rd41, %rd26, %rd7;
	add.s64 	%rd42, %rd1, %rd41;
	ld.global.u8 	%r36, [%rd42];
	add.s32 	%r37, %r35, %r36;
	add.s64 	%rd43, %rd28, %rd26;
	add.s64 	%rd44, %rd1, %rd43;
	ld.global.u8 	%r38, [%rd44];
	add.s32 	%r39, %r37, %r38;
	cvt.u64.u32 	%rd45, %r41;
	add.s64 	%rd16, %rd1, %rd45;
	ld.global.u8 	%rs24, [%rd16];
	setp.ne.s16 	%p5, %rs24, 1;
	setp.gt.u32 	%p6, %r39, 1;
	add.s64 	%rd46, %rd24, %rd7;
	add.s64 	%rd17, %rd5, %rd46;
	or.pred  	%p7, %p5, %p6;
	@%p7 bra 	$L__BB0_10;
	mov.b16 	%rs12, 0;
	st.global.u8 	[%rd17], %rs12;
	ld.global.u8 	%rs24, [%rd16];
$L__BB0_10:
	setp.ne.s16 	%p8, %rs24, 1;
	and.b32  	%r40, %r39, -2;
	setp.ne.s32 	%p9, %r40, 2;
	or.pred  	%p10, %p8, %p9;
	@%p10 bra 	$L__BB0_12;
	mov.b16 	%rs14, 1;
	st.global.u8 	[%rd17], %rs14;
	ld.global.u8 	%rs24, [%rd16];
$L__BB0_12:
	setp.ne.s16 	%p11, %rs24, 1;
	setp.lt.u32 	%p12, %r39, 4;
	or.pred  	%p13, %p11, %p12;
	@%p13 bra 	$L__BB0_14;
	mov.b16 	%rs16, 0;
	st.global.u8 	[%rd17], %rs16;
	ld.global.u8 	%rs24, [%rd16];
$L__BB0_14:
	setp.ne.s16 	%p14, %rs24, 0;
	setp.gt.u32 	%p15, %r39, 2;
	or.pred  	%p16, %p14, %p15;
	@%p16 bra 	$L__BB0_16;
	mov.b16 	%rs18, 0;
	st.global.u8 	[%rd17], %rs18;
	ld.global.u8 	%rs24, [%rd16];
$L__BB0_16:
	setp.lt.u32 	%p17, %r39, 4;
	setp.ne.s16 	%p18, %rs24, 0;
	or.pred  	%p19, %p18, %p17;
	@%p19 bra 	$L__BB0_18;
	mov.b16 	%rs20, 0;
	st.global.u8 	[%rd17], %rs20;
	ld.global.u8 	%rs24, [%rd16];
$L__BB0_18:
	setp.ne.s16 	%p20, %rs24, 0;
	setp.ne.s32 	%p21, %r39, 3;
	or.pred  	%p22, %p20, %p21;
	@%p22 bra 	$L__BB0_20;
	mov.b16 	%rs22, 1;
	st.global.u8 	[%rd17], %rs22;
$L__BB0_20:
	add.s32 	%r41, %r41, %r4;
	setp.lt.u32 	%p23, %r41, %r3;
	@%p23 bra 	$L__BB0_2;
$L__BB0_21:
	ret;

}


// ===== COMPILED SASS (sm_100) =====

	.target	sm_100

	.elftype	@"ET_EXEC"


//--------------------- .note.nv.tkinfo           --------------------------
	.section	.note.nv.tkinfo,"",@"SHT_NOTE"
	.sectionflags	@"SHF_NOTE_NV_TKINFO"
	.tkinfo
        /*0018*/ 	.word	0x00000002
        /*0030*/ 	.string	""
        /*0030*/ 	.string	"ptxas"
        /*0030*/ 	.string	"Cuda compilation tools, release 13.0, V13.0.88"
        /*0030*/ 	.string	"Build cuda_13.0.r13.0/compiler.36424714_0"
        /*0030*/ 	.string	"-arch sm_100 -m 64 "



//--------------------- .note.nv.cuinfo           --------------------------
	.section	.note.nv.cuinfo,"",@"SHT_NOTE"
	.sectionflags	@"SHF_NOTE_NV_CUINFO"
        /*0018*/ 	.short	0x0002
        /*001a*/ 	.short	0x0064
        /*001c*/ 	.short	0x0082
	.zero		2


//--------------------- .nv.info                  --------------------------
	.section	.nv.info,"",@"SHT_CUDA_INFO"
	.align	4


	//----- nvinfo : EIATTR_REGCOUNT
	.align		4
        /*0000*/ 	.byte	0x04, 0x2f
        /*0002*/ 	.short	(.L_1 - .L_0)
	.align		4
.L_0:
        /*0004*/ 	.word	index@(_Z10gol_kernelPKhjjPh)
        /*0008*/ 	.word	0x00000020


	//----- nvinfo : EIATTR_FRAME_SIZE
	.align		4
.L_1:
        /*000c*/ 	.byte	0x04, 0x11
        /*000e*/ 	.short	(.L_3 - .L_2)
	.align		4
.L_2:
        /*0010*/ 	.word	index@($__internal_0_$__cuda_sm20_rem_u64)
        /*0014*/ 	.word	0x00000000


	//----- nvinfo : EIATTR_FRAME_SIZE
	.align		4
.L_3:
        /*0018*/ 	.byte	0x04, 0x11
        /*001a*/ 	.short	(.L_5 - .L_4)
	.align		4
.L_4:
        /*001c*/ 	.word	index@(_Z10gol_kernelPKhjjPh)
        /*0020*/ 	.word	0x00000000


	//----- nvinfo : EIATTR_MIN_STACK_SIZE
	.align		4
.L_5:
        /*0024*/ 	.byte	0x04, 0x12
        /*0026*/ 	.short	(.L_7 - .L_6)
	.align		4
.L_6:
        /*0028*/ 	.word	index@(_Z10gol_kernelPKhjjPh)
        /*002c*/ 	.word	0x00000000
.L_7:


//--------------------- .nv.compat                --------------------------
	.section	.nv.compat,"",@"SHT_CUDA_COMPAT_INFO"
	.align	4
        /*0000*/ 	.byte	0x02, 0x09, 0x00, 0x00, 0x02, 0x02, 0x01, 0x00, 0x02, 0x05, 0x05, 0x00, 0x03, 0x07, 0x01, 0x01
        /*0010*/ 	.byte	0x02, 0x03, 0x00, 0x00, 0x02, 0x06, 0x01, 0x00, 0x04, 0x0b, 0x08, 0x00, 0x09, 0x00, 0x00, 0x00
        /*0020*/ 	.byte	0x00, 0x00, 0x00, 0x00


//--------------------- .nv.info._Z10gol_kernelPKhjjPh --------------------------
	.section	.nv.info._Z10gol_kernelPKhjjPh,"",@"SHT_CUDA_INFO"
	.sectionflags	@""
	.align	4


	//----- nvinfo : EIATTR_CUDA_API_VERSION
	.align		4
        /*0000*/ 	.byte	0x04, 0x37
        /*0002*/ 	.short	(.L_9 - .L_8)
.L_8:
        /*0004*/ 	.word	0x00000082


	//----- nvinfo : EIATTR_KPARAM_INFO
	.align		4
.L_9:
        /*0008*/ 	.byte	0x04, 0x17
        /*000a*/ 	.short	(.L_11 - .L_10)
.L_10:
        /*000c*/ 	.word	0x00000000
        /*0010*/ 	.short	0x0003
        /*0012*/ 	.short	0x0010
        /*0014*/ 	.byte	0x00, 0xf5, 0x21, 0x00


	//----- nvinfo : EIATTR_KPARAM_INFO
	.align		4
.L_11:
        /*0018*/ 	.byte	0x04, 0x17
        /*001a*/ 	.short	(.L_13 - .L_12)
.L_12:
        /*001c*/ 	.word	0x00000000
        /*0020*/ 	.short	0x0002
        /*0022*/ 	.short	0x000c
        /*0024*/ 	.byte	0x00, 0xf0, 0x11, 0x00


	//----- nvinfo : EIATTR_KPARAM_INFO
	.align		4
.L_13:
        /*0028*/ 	.byte	0x04, 0x17
        /*002a*/ 	.short	(.L_15 - .L_14)
.L_14:
        /*002c*/ 	.word	0x00000000
        /*0030*/ 	.short	0x0001
        /*0032*/ 	.short	0x0008
        /*0034*/ 	.byte	0x00, 0xf0, 0x11, 0x00


	//----- nvinfo : EIATTR_KPARAM_INFO
	.align		4
.L_15:
        /*0038*/ 	.byte	0x04, 0x17
        /*003a*/ 	.short	(.L_17 - .L_16)
.L_16:
        /*003c*/ 	.word	0x00000000
        /*0040*/ 	.short	0x0000
        /*0042*/ 	.short	0x0000
        /*0044*/ 	.byte	0x00, 0xf5, 0x21, 0x00


	//----- nvinfo : EIATTR_SPARSE_MMA_MASK
	.align		4
.L_17:
        /*0048*/ 	.byte	0x03, 0x50
        /*004a*/ 	.short	0x0000


	//----- nvinfo : EIATTR_MAXREG_COUNT
	.align		4
        /*004c*/ 	.byte	0x03, 0x1b
        /*004e*/ 	.short	0x00ff


	//----- nvinfo : EIATTR_MERCURY_ISA_VERSION
	.align		4
        /*0050*/ 	.byte	0x03, 0x5f
        /*0052*/ 	.short	0x0101


	//----- nvinfo : EIATTR_VRC_CTA_INIT_COUNT
	.align		4
        /*0054*/ 	.byte	0x02, 0x4a
	.zero		1
	.zero		1


	//----- nvinfo : EIATTR_EXIT_INSTR_OFFSETS
	.align		4
        /*0058*/ 	.byte	0x04, 0x1c
        /*005a*/ 	.short	(.L_19 - .L_18)


	//   ....[0]....
.L_18:
        /*005c*/ 	.word	0x00000080


	//   ....[1]....
        /*0060*/ 	.word	0x00000d00


	//----- nvinfo : EIATTR_CRS_STACK_SIZE
	.align		4
.L_19:
        /*0064*/ 	.byte	0x04, 0x1e
        /*0066*/ 	.short	(.L_21 - .L_20)
.L_20:
        /*0068*/ 	.word	0x00000000


	//----- nvinfo : EIATTR_CBANK_PARAM_SIZE
	.align		4
.L_21:
        /*006c*/ 	.byte	0x03, 0x19
        /*006e*/ 	.short	0x0018


	//----- nvinfo : EIATTR_PARAM_CBANK
	.align		4
        /*0070*/ 	.byte	0x04, 0x0a
        /*0072*/ 	.short	(.L_23 - .L_22)
	.align		4
.L_22:
        /*0074*/ 	.word	index@(.nv.constant0._Z10gol_kernelPKhjjPh)
        /*0078*/ 	.short	0x0380
        /*007a*/ 	.short	0x0018


	//----- nvinfo : EIATTR_SW_WAR
	.align		4
.L_23:
        /*007c*/ 	.byte	0x04, 0x36
        /*007e*/ 	.short	(.L_25 - .L_24)
.L_24:
        /*0080*/ 	.word	0x00000008
.L_25:


//--------------------- .nv.callgraph             --------------------------
	.section	.nv.callgraph,"",@"SHT_CUDA_CALLGRAPH"
	.align	4
	.sectionentsize	8
	.align		4
        /*0000*/ 	.word	0x00000000
	.align		4
        /*0004*/ 	.word	0xffffffff
	.align		4
        /*0008*/ 	.word	0x00000000
	.align		4
        /*000c*/ 	.word	0xfffffffe
	.align		4
        /*0010*/ 	.word	0x00000000
	.align		4
        /*0014*/ 	.word	0xfffffffd
	.align		4
        /*0018*/ 	.word	0x00000000
	.align		4
        /*001c*/ 	.word	0xfffffffc


//--------------------- .text._Z10gol_kernelPKhjjPh --------------------------
	.section	.text._Z10gol_kernelPKhjjPh,"ax",@progbits
	.align	128
        .global         _Z10gol_kernelPKhjjPh
        .type           _Z10gol_kernelPKhjjPh,@function
        .size           _Z10gol_kernelPKhjjPh,(.L_x_11 - _Z10gol_kernelPKhjjPh)
        .other          _Z10gol_kernelPKhjjPh,@"STO_CUDA_ENTRY STV_DEFAULT"
_Z10gol_kernelPKhjjPh:
.text._Z10gol_kernelPKhjjPh:
[----:B------:R-:W-:Y:S01]  /*0000*/  LDC R1, c[0x0][0x37c] ;  /* 0x0000df00ff017b82 */ /* 0x000fe20000000800 */
[----:B------:R-:W0:Y:S07]  /*0010*/  S2R R17, SR_TID.X ;  /* 0x0000000000117919 */ /* 0x000e2e0000002100 */
[----:B------:R-:W0:Y:S01]  /*0020*/  S2UR UR5, SR_CTAID.X ;  /* 0x00000000000579c3 */ /* 0x000e220000002500 */
[----:B------:R-:W1:Y:S07]  /*0030*/  LDCU.64 UR6, c[0x0][0x388] ;  /* 0x00007100ff0677ac */ /* 0x000e6e0008000a00 */
[----:B------:R-:W0:Y:S01]  /*0040*/  LDC R0, c[0x0][0x360] ;  /* 0x0000d800ff007b82 */ /* 0x000e220000000800 */
[----:B-1----:R-:W-:Y:S01]  /*0050*/  UIMAD UR4, UR7, UR6, URZ ;  /* 0x00000006070472a4 */ /* 0x002fe2000f8e02ff */
[----:B0-----:R-:W-:-:S05]  /*0060*/  IMAD R17, R0, UR5, R17 ;  /* 0x0000000500117c24 */ /* 0x001fca000f8e0211 */
[----:B------:R-:W-:-:S13]  /*0070*/  ISETP.GE.U32.AND P0, PT, R17, UR4, PT ;  /* 0x0000000411007c0c */ /* 0x000fda000bf06070 */
[----:B------:R-:W-:Y:S05]  /*0080*/  @P0 EXIT ;  /* 0x000000000000094d */ /* 0x000fea0003800000 */
[----:B------:R-:W0:Y:S01]  /*0090*/  LDC.64 R2, c[0x0][0x388] ;  /* 0x0000e200ff027b82 */ /* 0x000e220000000a00 */
[----:B------:R-:W1:Y:S01]  /*00a0*/  LDCU UR7, c[0x0][0x370] ;  /* 0x00006e00ff0777ac */ /* 0x000e620008000800 */
[----:B------:R-:W-:Y:S01]  /*00b0*/  BSSY.RECONVERGENT B0, `(.L_x_0) ;  /* 0x00000c4000007945 */ /* 0x000fe20003800200 */
[----:B------:R-:W-:Y:S01]  /*00c0*/  UIADD3 UR5, UP0, UPT, UR6, -0x1, URZ ;  /* 0xffffffff06057890 */ /* 0x000fe2000ff1e0ff */
[----:B------:R-:W2:Y:S01]  /*00d0*/  LDCU.64 UR8, c[0x0][0x358] ;  /* 0x00006b00ff0877ac */ /* 0x000ea20008000a00 */
[----:B------:R-:W3:Y:S01]  /*00e0*/  LDCU UR16, c[0x0][0x388] ;  /* 0x00007100ff1077ac */ /* 0x000ee20008000800 */
[----:B------:R-:W4:Y:S01]  /*00f0*/  LDCU.64 UR10, c[0x0][0x390] ;  /* 0x00007200ff0a77ac */ /* 0x000f220008000a00 */
[----:B-1----:R-:W-:Y:S01]  /*0100*/  IMAD R0, R0, UR7, RZ ;  /* 0x0000000700007c24 */ /* 0x002fe2000f8e02ff */
[----:B------:R-:W1:Y:S01]  /*0110*/  LDCU.128 UR12, c[0x0][0x380] ;  /* 0x00007000ff0c77ac */ /* 0x000e620008000c00 */
[----:B------:R-:W-:-:S12]  /*0120*/  UIADD3.X UR6, UPT, UPT, URZ, -0x1, URZ, UP0, !UPT ;  /* 0xffffffffff067890 */ /* 0x000fd800087fe4ff */
.L_x_9:
[----:B0-----:R-:W0:Y:S01]  /*0130*/  I2F.U32.RP R6, R2 ;  /* 0x0000000200067306 */ /* 0x001e220000209000 */
[----:B------:R-:W-:Y:S01]  /*0140*/  ISETP.NE.U32.AND P2, PT, R2, RZ, PT ;  /* 0x000000ff0200720c */ /* 0x000fe20003f45070 */
[----:B------:R-:W-:Y:S06]  /*0150*/  BSSY.RECONVERGENT B1, `(.L_x_1) ;  /* 0x0000031000017945 */ /* 0x000fec0003800200 */
[----:B0-----:R-:W0:Y:S02]  /*0160*/  MUFU.RCP R6, R6 ;  /* 0x0000000600067308 */ /* 0x001e240000001000 */
[----:B0-----:R-:W-:-:S06]  /*0170*/  VIADD R4, R6, 0xffffffe ;  /* 0x0ffffffe06047836 */ /* 0x001fcc0000000000 */
[----:B------:R0:W5:Y:S02]  /*0180*/  F2I.FTZ.U32.TRUNC.NTZ R5, R4 ;  /* 0x0000000400057305 */ /* 0x000164000021f000 */
[----:B0-----:R-:W-:Y:S02]  /*0190*/  IMAD.MOV.U32 R4, RZ, RZ, RZ ;  /* 0x000000ffff047224 */ /* 0x001fe400078e00ff */
[----:B-----5:R-:W-:-:S04]  /*01a0*/  IMAD.MOV R7, RZ, RZ, -R5 ;  /* 0x000000ffff077224 */ /* 0x020fc800078e0a05 */
[----:B------:R-:W-:-:S04]  /*01b0*/  IMAD R7, R7, R2, RZ ;  /* 0x0000000207077224 */ /* 0x000fc800078e02ff */
[----:B------:R-:W-:-:S04]  /*01c0*/  IMAD.HI.U32 R8, R5, R7, R4 ;  /* 0x0000000705087227 */ /* 0x000fc800078e0004 */
[----:B------:R-:W-:Y:S02]  /*01d0*/  IMAD.MOV.U32 R7, RZ, RZ, RZ ;  /* 0x000000ffff077224 */ /* 0x000fe400078e00ff */
[----:B------:R-:W-:-:S04]  /*01e0*/  IMAD.HI.U32 R21, R8, R17, RZ ;  /* 0x0000001108157227 */ /* 0x000fc800078e00ff */
[----:B------:R-:W-:-:S04]  /*01f0*/  IMAD.MOV R5, RZ, RZ, -R21 ;  /* 0x000000ffff057224 */ /* 0x000fc800078e0a15 */
[----:B------:R-:W-:-:S05]  /*0200*/  IMAD R5, R2, R5, R17 ;  /* 0x0000000502057224 */ /* 0x000fca00078e0211 */
[----:B------:R-:W-:-:S13]  /*0210*/  ISETP.GE.U32.AND P0, PT, R5, R2, PT ;  /* 0x000000020500720c */ /* 0x000fda0003f06070 */
[----:B------:R-:W-:Y:S01]  /*0220*/  @P0 IMAD.IADD R5, R5, 0x1, -R2 ;  /* 0x0000000105050824 */ /* 0x000fe200078e0a02 */
[----:B------:R-:W-:-:S04]  /*0230*/  @P0 IADD3 R21, PT, PT, R21, 0x1, RZ ;  /* 0x0000000115150810 */ /* 0x000fc80007ffe0ff */
[----:B------:R-:W-:-:S13]  /*0240*/  ISETP.GE.U32.AND P1, PT, R5, R2, PT ;  /* 0x000000020500720c */ /* 0x000fda0003f26070 */
[----:B------:R-:W-:Y:S01]  /*0250*/  @P1 VIADD R21, R21, 0x1 ;  /* 0x0000000115151836 */ /* 0x000fe20000000000 */
[----:B------:R-:W-:-:S04]  /*0260*/  @!P2 LOP3.LUT R21, RZ, R2, RZ, 0x33, !PT ;  /* 0x00000002ff15a212 */ /* 0x000fc800078e33ff */
[--C-:B------:R-:W-:Y:S01]  /*0270*/  IADD3 R11, P0, P1, R3, -0x1, R21.reuse ;  /* 0xffffffff030b7810 */ /* 0x100fe2000791e015 */
[----:B------:R-:W-:-:S03]  /*0280*/  IMAD.MOV R6, RZ, RZ, -R21 ;  /* 0x000000ffff067224 */ /* 0x000fc600078e0a15 */
[----:B------:R-:W-:Y:S01]  /*0290*/  IADD3.X R13, PT, PT, RZ, -0x1, RZ, P0, P1 ;  /* 0xffffffffff0d7810 */ /* 0x000fe200007e24ff */
[----:B------:R-:W-:-:S03]  /*02a0*/  IMAD R6, R2, R6, R17 ;  /* 0x0000000602067224 */ /* 0x000fc600078e0211 */
[----:B------:R-:W-:-:S13]  /*02b0*/  ISETP.NE.U32.AND P0, PT, R13, RZ, PT ;  /* 0x000000ff0d00720c */ /* 0x000fda0003f05070 */
[----:B------:R-:W-:Y:S05]  /*02c0*/  @P0 BRA `(.L_x_2) ;  /* 0x00000000004c0947 */ /* 0x000fea0003800000 */
[----:B------:R-:W0:Y:S01]  /*02d0*/  I2F.U32.RP R8, R3 ;  /* 0x0000000300087306 */ /* 0x000e220000209000 */
[----:B------:R-:W-:-:S07]  /*02e0*/  ISETP.NE.U32.AND P1, PT, R3, RZ, PT ;  /* 0x000000ff0300720c */ /* 0x000fce0003f25070 */
[----:B0-----:R-:W0:Y:S02]  /*02f0*/  MUFU.RCP R8, R8 ;  /* 0x0000000800087308 */ /* 0x001e240000001000 */
[----:B0-----:R-:W-:-:S06]  /*0300*/  VIADD R4, R8, 0xffffffe ;  /* 0x0ffffffe08047836 */ /* 0x001fcc0000000000 */
[----:B------:R0:W5:Y:S02]  /*0310*/  F2I.FTZ.U32.TRUNC.NTZ R5, R4 ;  /* 0x0000000400057305 */ /* 0x000164000021f000 */
[----:B0-----:R-:W-:Y:S01]  /*0320*/  IMAD.MOV.U32 R4, RZ, RZ, RZ ;  /* 0x000000ffff047224 */ /* 0x001fe200078e00ff */
[----:B-----5:R-:W-:-:S05]  /*0330*/  IADD3 R10, PT, PT, RZ, -R5, RZ ;  /* 0x80000005ff0a7210 */ /* 0x020fca0007ffe0ff */
[----:B------:R-:W-:-:S04]  /*0340*/  IMAD R9, R10, R3, RZ ;  /* 0x000000030a097224 */ /* 0x000fc800078e02ff */
[----:B------:R-:W-:-:S04]  /*0350*/  IMAD.HI.U32 R5, R5, R9, R4 ;  /* 0x0000000905057227 */ /* 0x000fc800078e0004 */
[----:B------:R-:W-:Y:S02]  /*0360*/  HFMA2 R9, -RZ, RZ, 0, 0 ;  /* 0x00000000ff097431 */ /* 0x000fe400000001ff */
[----:B------:R-:W-:-:S04]  /*0370*/  IMAD.HI.U32 R5, R5, R11, RZ ;  /* 0x0000000b05057227 */ /* 0x000fc800078e00ff */
[----:B------:R-:W-:-:S04]  /*0380*/  IMAD.MOV R10, RZ, RZ, -R5 ;  /* 0x000000ffff0a7224 */ /* 0x000fc800078e0a05 */
[----:B------:R-:W-:-:S05]  /*0390*/  IMAD R8, R3, R10, R11 ;  /* 0x0000000a03087224 */ /* 0x000fca00078e020b */
[----:B------:R-:W-:-:S13]  /*03a0*/  ISETP.GE.U32.AND P0, PT, R8, R3, PT ;  /* 0x000000030800720c */ /* 0x000fda0003f06070 */
[----:B------:R-:W-:-:S05]  /*03b0*/  @P0 IMAD.IADD R8, R8, 0x1, -R3 ;  /* 0x0000000108080824 */ /* 0x000fca00078e0a03 */
[----:B------:R-:W-:-:S13]  /*03c0*/  ISETP.GE.U32.AND P0, PT, R8, R3, PT ;  /* 0x000000030800720c */ /* 0x000fda0003f06070 */
[----:B------:R-:W-:Y:S01]  /*03d0*/  @P0 IMAD.IADD R8, R8, 0x1, -R3 ;  /* 0x0000000108080824 */ /* 0x000fe200078e0a03 */
[----:B------:R-:W-:Y:S01]  /*03e0*/  @!P1 LOP3.LUT R8, RZ, R3, RZ, 0x33, !PT ;  /* 0x00000003ff089212 */ /* 0x000fe200078e33ff */
[----:B------:R-:W-:Y:S06]  /*03f0*/  BRA `(.L_x_3) ;  /* 0x0000000000187947 */ /* 0x000fec0003800000 */
.L_x_2:
[----:B------:R-:W0:Y:S01]  /*0400*/  LDCU UR7, c[0x0][0x38c] ;  /* 0x00007180ff0777ac */ /* 0x000e220008000800 */
[----:B------:R-:W-:Y:S01]  /*0410*/  MOV R12, 0x440 ;  /* 0x00000440000c7802 */ /* 0x000fe20000000f00 */
[----:B0-----:R-:W-:-:S07]  /*0420*/  IMAD.U32 R10, RZ, RZ, UR7 ;  /* 0x00000007ff0a7e24 */ /* 0x001fce000f8e00ff */
[----:B-1234-:R-:W-:Y:S05]  /*0430*/  CALL.REL.NOINC `($__internal_0_$__cuda_sm20_rem_u64) ;  /* 0x0000000800347944 */ /* 0x01efea0003c00000 */
[----:B------:R-:W-:Y:S02]  /*0440*/  IMAD.MOV.U32 R8, RZ, RZ, R10 ;  /* 0x000000ffff087224 */ /* 0x000fe400078e000a */
[----:B------:R-:W-:-:S07]  /*0450*/  IMAD.MOV.U32 R9, RZ, RZ, R11 ;  /* 0x000000ffff097224 */ /* 0x000fce00078e000b */
.L_x_3:
[----:B-1234-:R-:W-:Y:S05]  /*0460*/  BSYNC.RECONVERGENT B1 ;  /* 0x0000000000017941 */ /* 0x01efea0003800200 */
.L_x_1:
[----:B------:R-:W-:Y:S01]  /*0470*/  IADD3 R11, P0, PT, R6, UR5, RZ ;  /* 0x00000005060b7c10 */ /* 0x000fe2000ff1e0ff */
[----:B------:R-:W-:Y:S04]  /*0480*/  BSSY.RECONVERGENT B1, `(.L_x_4) ;  /* 0x000001b000017945 */ /* 0x000fe80003800200 */
[----:B------:R-:W-:-:S05]  /*0490*/  IMAD.X R13, RZ, RZ, UR6, P0 ;  /* 0x00000006ff0d7e24 */ /* 0x000fca00080e06ff */
[----:B------:R-:W-:-:S13]  /*04a0*/  ISETP.NE.U32.AND P0, PT, R13, RZ, PT ;  /* 0x000000ff0d00720c */ /* 0x000fda0003f05070 */
[----:B------:R-:W-:Y:S05]  /*04b0*/  @P0 BRA `(.L_x_5) ;  /* 0x00000000004c0947 */ /* 0x000fea0003800000 */
[----:B------:R-:W0:Y:S01]  /*04c0*/  I2F.U32.RP R7, UR16 ;  /* 0x0000001000077d06 */ /* 0x000e220008209000 */
[----:B------:R-:W-:Y:S01]  /*04d0*/  IMAD.MOV.U32 R4, RZ, RZ, RZ ;  /* 0x000000ffff047224 */ /* 0x000fe200078e00ff */
[----:B------:R-:W-:-:S06]  /*04e0*/  ISETP.NE.U32.AND P1, PT, RZ, UR16, PT ;  /* 0x00000010ff007c0c */ /* 0x000fcc000bf25070 */
[----:B0-----:R-:W0:Y:S02]  /*04f0*/  MUFU.RCP R7, R7 ;  /* 0x0000000700077308 */ /* 0x001e240000001000 */
[----:B0-----:R-:W-:-:S06]  /*0500*/  IADD3 R5, PT, PT, R7, 0xffffffe, RZ ;  /* 0x0ffffffe07057810 */ /* 0x001fcc0007ffe0ff */
[----:B------:R-:W0:Y:S02]  /*0510*/  F2I.FTZ.U32.TRUNC.NTZ R5, R5 ;  /* 0x0000000500057305 */ /* 0x000e24000021f000 */
[----:B0-----:R-:W-:-:S04]  /*0520*/  IMAD.MOV R13, RZ, RZ, -R5 ;  /* 0x000000ffff0d7224 */ /* 0x001fc800078e0a05 */
[----:B------:R-:W-:-:S04]  /*0530*/  IMAD R13, R13, UR16, RZ ;  /* 0x000000100d0d7c24 */ /* 0x000fc8000f8e02ff */
[----:B------:R-:W-:-:S06]  /*0540*/  IMAD.HI.U32 R4, R5, R13, R4 ;  /* 0x0000000d05047227 */ /* 0x000fcc00078e0004 */
[----:B------:R-:W-:-:S04]  /*0550*/  IMAD.HI.U32 R4, R4, R11, RZ ;  /* 0x0000000b04047227 */ /* 0x000fc800078e00ff */
[----:B------:R-:W-:-:S04]  /*0560*/  IMAD.MOV R4, RZ, RZ, -R4 ;  /* 0x000000ffff047224 */ /* 0x000fc800078e0a04 */
[----:B------:R-:W-:Y:S02]  /*0570*/  IMAD R10, R4, UR16, R11 ;  /* 0x00000010040a7c24 */ /* 0x000fe4000f8e020b */
[----:B------:R-:W-:-:S03]  /*0580*/  IMAD.MOV.U32 R11, RZ, RZ, RZ ;  /* 0x000000ffff0b7224 */ /* 0x000fc600078e00ff */
[----:B------:R-:W-:-:S13]  /*0590*/  ISETP.GE.U32.AND P0, PT, R10, UR16, PT ;  /* 0x000000100a007c0c */ /* 0x000fda000bf06070 */
[----:B------:R-:W-:-:S05]  /*05a0*/  @P0 VIADD R10, R10, -UR16 ;  /* 0x800000100a0a0c36 */ /* 0x000fca0008000000 */
[----:B------:R-:W-:-:S13]  /*05b0*/  ISETP.GE.U32.AND P0, PT, R10, UR16, PT ;  /* 0x000000100a007c0c */ /* 0x000fda000bf06070 */
[----:B------:R-:W-:Y:S02]  /*05c0*/  @P0 IADD3 R10, PT, PT, R10, -UR16, RZ ;  /* 0x800000100a0a0c10 */ /* 0x000fe4000fffe0ff */
[----:B------:R-:W-:Y:S01]  /*05d0*/  @!P1 LOP3.LUT R10, RZ, UR16, RZ, 0x33, !PT ;  /* 0x00000010ff0a9c12 */ /* 0x000fe2000f8e33ff */
[----:B------:R-:W-:Y:S06]  /*05e0*/  BRA `(.L_x_6) ;  /* 0x0000000000107947 */ /* 0x000fec0003800000 */
.L_x_5:
[----:B------:R-:W0:Y:S01]  /*05f0*/  LDCU UR7, c[0x0][0x388] ;  /* 0x00007100ff0777ac */ /* 0x000e220008000800 */
[----:B------:R-:W-:Y:S01]  /*0600*/  MOV R12, 0x630 ;  /* 0x00000630000c7802 */ /* 0x000fe20000000f00 */
[----:B0-----:R-:W-:-:S07]  /*0610*/  IMAD.U32 R10, RZ, RZ, UR7 ;  /* 0x00000007ff0a7e24 */ /* 0x001fce000f8e00ff */
[----:B------:R-:W-:Y:S05]  /*0620*/  CALL.REL.NOINC `($__internal_0_$__cuda_sm20_rem_u64) ;  /* 0x0000000400b87944 */ /* 0x000fea0003c00000 */
.L_x_6:
[----:B------:R-:W-:Y:S05]  /*0630*/  BSYNC.RECONVERGENT B1 ;  /* 0x0000000000017941 */ /* 0x000fea0003800200 */
.L_x_4:
[----:B------:R-:W0:Y:S01]  /*0640*/  I2F.U32.RP R7, UR15 ;  /* 0x0000000f00077d06 */ /* 0x000e220008209000 */
[----:B------:R-:W-:Y:S02]  /*0650*/  HFMA2 R4, -RZ, RZ, 0, 0 ;  /* 0x00000000ff047431 */ /* 0x000fe400000001ff */
[----:B------:R-:W-:Y:S02]  /*0660*/  VIADD R25, R21, 0x1 ;  /* 0x0000000115197836 */ /* 0x000fe40000000000 */
[----:B------:R-:W-:Y:S01]  /*0670*/  IMAD R27, R9, UR14, RZ ;  /* 0x0000000e091b7c24 */ /* 0x000fe2000f8e02ff */
[----:B------:R-:W-:Y:S01]  /*0680*/  IADD3 R9, P2, PT, R6, 0x1, RZ ;  /* 0x0000000106097810 */ /* 0x000fe20007f5e0ff */
[----:B------:R-:W-:-:S04]  /*0690*/  IMAD.MOV.U32 R19, RZ, RZ, RZ ;  /* 0x000000ffff137224 */ /* 0x000fc800078e00ff */
[----:B------:R-:W-:Y:S01]  /*06a0*/  IMAD.X R15, RZ, RZ, RZ, P2 ;  /* 0x000000ffff0f7224 */ /* 0x000fe200010e06ff */
[----:B0-----:R-:W0:Y:S02]  /*06b0*/  MUFU.RCP R7, R7 ;  /* 0x0000000700077308 */ /* 0x001e240000001000 */
[----:B0-----:R-:W-:Y:S02]  /*06c0*/  VIADD R5, R7, 0xffffffe ;  /* 0x0ffffffe07057836 */ /* 0x001fe40000000000 */
[----:B------:R-:W-:-:S04]  /*06d0*/  IMAD.MOV.U32 R7, RZ, RZ, RZ ;  /* 0x000000ffff077224 */ /* 0x000fc800078e00ff */
[----:B------:R-:W0:Y:S02]  /*06e0*/  F2I.FTZ.U32.TRUNC.NTZ R5, R5 ;  /* 0x0000000500057305 */ /* 0x000e24000021f000 */
[----:B0-----:R-:W-:-:S04]  /*06f0*/  IMAD.MOV R13, RZ, RZ, -R5 ;  /* 0x000000ffff0d7224 */ /* 0x001fc800078e0a05 */
[----:B------:R-:W-:-:S04]  /*0700*/  IMAD R13, R13, UR15, RZ ;  /* 0x0000000f0d0d7c24 */ /* 0x000fc8000f8e02ff */
[----:B------:R-:W-:-:S04]  /*0710*/  IMAD.HI.U32 R4, R5, R13, R4 ;  /* 0x0000000d05047227 */ /* 0x000fc800078e0004 */
[----:B------:R-:W-:-:S04]  /*0720*/  IMAD.WIDE.U32 R12, R8, UR14, R10 ;  /* 0x0000000e080c7c25 */ /* 0x000fc8000f8e000a */
[----:B------:R-:W-:Y:S01]  /*0730*/  IMAD.HI.U32 R4, R4, R25, RZ ;  /* 0x0000001904047227 */ /* 0x000fe200078e00ff */
[----:B------:R-:W-:-:S03]  /*0740*/  IADD3 R28, P0, PT, R12, UR12, RZ ;  /* 0x0000000c0c1c7c10 */ /* 0x000fc6000ff1e0ff */
[----:B------:R-:W-:Y:S01]  /*0750*/  IMAD.MOV R4, RZ, RZ, -R4 ;  /* 0x000000ffff047224 */ /* 0x000fe200078e0a04 */
[----:B------:R-:W-:Y:S01]  /*0760*/  IADD3.X R29, PT, PT, R13, UR13, R27, P0, !PT ;  /* 0x0000000d0d1d7c10 */ /* 0x000fe200087fe41b */
[----:B------:R-:W-:Y:S01]  /*0770*/  IMAD.WIDE.U32 R12, R21, UR14, R10 ;  /* 0x0000000e150c7c25 */ /* 0x000fe2000f8e000a */
[----:B------:R-:W-:-:S03]  /*0780*/  ISETP.NE.U32.AND P0, PT, R9, UR14, PT ;  /* 0x0000000e09007c0c */ /* 0x000fc6000bf05070 */
[----:B------:R-:W-:Y:S01]  /*0790*/  IMAD R25, R4, UR15, R25 ;  /* 0x0000000f04197c24 */ /* 0x000fe2000f8e0219 */
[----:B------:R-:W-:Y:S01]  /*07a0*/  ISETP.NE.AND.EX P0, PT, R15, RZ, PT, P0 ;  /* 0x000000ff0f00720c */ /* 0x000fe20003f05300 */
[----:B------:R-:W-:Y:S01]  /*07b0*/  IMAD.WIDE.U32 R4, R8, UR14, R6 ;  /* 0x0000000e08047c25 */ /* 0x000fe2000f8e0006 */
[----:B------:R0:W2:Y:S02]  /*07c0*/  LDG.E.U8 R16, desc[UR8][R28.64] ;  /* 0x000000081c107981 */ /* 0x0000a4000c1e1100 */
[----:B------:R-:W-:Y:S02]  /*07d0*/  ISETP.GE.U32.AND P1, PT, R25, UR15, PT ;  /* 0x0000000f19007c0c */ /* 0x000fe4000bf26070 */
[----:B------:R-:W-:Y:S02]  /*07e0*/  IADD3 R22, P3, PT, R4, UR12, RZ ;  /* 0x0000000c04167c10 */ /* 0x000fe4000ff7e0ff */
[----:B------:R-:W-:Y:S02]  /*07f0*/  SEL R4, R9, RZ, P0 ;  /* 0x000000ff09047207 */ /* 0x000fe40000000000 */
[----:B------:R-:W-:-:S02]  /*0800*/  IADD3.X R23, PT, PT, R27, UR13, R5, P3, !PT ;  /* 0x0000000d1b177c10 */ /* 0x000fc40009ffe405 */
[----:B------:R-:W-:Y:S02]  /*0810*/  SEL R5, R15, RZ, P0 ;  /* 0x000000ff0f057207 */ /* 0x000fe40000000000 */
[----:B------:R-:W-:Y:S01]  /*0820*/  IADD3 R14, P3, PT, R12, UR12, RZ ;  /* 0x0000000c0c0e7c10 */ /* 0x000fe2000ff7e0ff */
[----:B0-----:R-:W-:Y:S01]  /*0830*/  IMAD.MOV.U32 R29, RZ, RZ, RZ ;  /* 0x000000ffff1d7224 */ /* 0x001fe200078e00ff */
[----:B------:R-:W2:Y:S01]  /*0840*/  LDG.E.U8 R23, desc[UR8][R22.64] ;  /* 0x0000000816177981 */ /* 0x000ea2000c1e1100 */
[----:B------:R-:W-:Y:S02]  /*0850*/  @P1 IADD3 R25, PT, PT, R25, -UR15, RZ ;  /* 0x8000000f19191c10 */ /* 0x000fe4000fffe0ff */
[----:B------:R-:W-:Y:S02]  /*0860*/  ISETP.NE.U32.AND P1, PT, RZ, UR15, PT ;  /* 0x0000000fff007c0c */ /* 0x000fe4000bf25070 */
[----:B------:R-:W-:Y:S01]  /*0870*/  ISETP.GE.U32.AND P2, PT, R25, UR15, PT ;  /* 0x0000000f19007c0c */ /* 0x000fe2000bf46070 */
[----:B------:R-:W-:Y:S01]  /*0880*/  IMAD.WIDE.U32 R8, R8, UR14, R4 ;  /* 0x0000000e08087c25 */ /* 0x000fe2000f8e0004 */
[----:B------:R-:W-:-:S03]  /*0890*/  IADD3.X R15, PT, PT, R13, UR13, R19, P3, !PT ;  /* 0x0000000d0d0f7c10 */ /* 0x000fc60009ffe413 */
[----:B------:R-:W-:Y:S01]  /*08a0*/  IMAD.WIDE.U32 R12, R21, UR14, R4 ;  /* 0x0000000e150c7c25 */ /* 0x000fe2000f8e0004 */
[----:B------:R-:W-:Y:S01]  /*08b0*/  IADD3 R8, P0, PT, R8, UR12, RZ ;  /* 0x0000000c08087c10 */ /* 0x000fe2000ff1e0ff */
[----:B------:R-:W3:Y:S06]  /*08c0*/  LDG.E.U8 R14, desc[UR8][R14.64] ;  /* 0x000000080e0e7981 */ /* 0x000eec000c1e1100 */
[----:B------:R-:W-:Y:S01]  /*08d0*/  @P2 VIADD R25, R25, -UR15 ;  /* 0x8000000f19192c36 */ /* 0x000fe20008000000 */
[----:B------:R-:W-:Y:S02]  /*08e0*/  @!P1 LOP3.LUT R25, RZ, UR15, RZ, 0x33, !PT ;  /* 0x0000000fff199c12 */ /* 0x000fe4000f8e33ff */
[----:B------:R-:W-:-:S03]  /*08f0*/  IADD3.X R9, PT, PT, R27, UR13, R9, P0, !PT ;  /* 0x0000000d1b097c10 */ /* 0x000fc600087fe409 */
[C---:B------:R-:W-:Y:S01]  /*0900*/  IMAD.WIDE.U32 R10, R25.reuse, UR14, R10 ;  /* 0x0000000e190a7c25 */ /* 0x040fe2000f8e000a */
[----:B------:R-:W-:Y:S01]  /*0910*/  IADD3 R12, P1, PT, R12, UR12, RZ ;  /* 0x0000000c0c0c7c10 */ /* 0x000fe2000ff3e0ff */
[----:B------:R-:W2:Y:S02]  /*0920*/  LDG.E.U8 R8, desc[UR8][R8.64] ;  /* 0x0000000808087981 */ /* 0x000ea4000c1e1100 */
[----:B------:R-:W-:Y:S01]  /*0930*/  IMAD.WIDE.U32 R26, R25, UR14, R6 ;  /* 0x0000000e191a7c25 */ /* 0x000fe2000f8e0006 */
[----:B------:R-:W-:Y:S02]  /*0940*/  IADD3 R10, P0, PT, R10, UR12, RZ ;  /* 0x0000000c0a0a7c10 */ /* 0x000fe4000ff1e0ff */
[----:B------:R-:W-:Y:S01]  /*0950*/  IADD3.X R13, PT, PT, R19, UR13, R13, P1, !PT ;  /* 0x0000000d130d7c10 */ /* 0x000fe20008ffe40d */
[----:B------:R-:W-:Y:S01]  /*0960*/  IMAD.WIDE.U32 R4, R25, UR14, R4 ;  /* 0x0000000e19047c25 */ /* 0x000fe2000f8e0004 */
[----:B------:R-:W-:Y:S02]  /*0970*/  IADD3 R24, P1, PT, R26, UR12, RZ ;  /* 0x0000000c1a187c10 */ /* 0x000fe4000ff3e0ff */
[----:B------:R-:W-:Y:S01]  /*0980*/  IADD3.X R11, PT, PT, R11, UR13, R29, P0, !PT ;  /* 0x0000000d0b0b7c10 */ /* 0x000fe200087fe41d */
[----:B------:R-:W3:Y:S01]  /*0990*/  LDG.E.U8 R12, desc[UR8][R12.64] ;  /* 0x000000080c0c7981 */ /* 0x000ee2000c1e1100 */
[----:B------:R-:W-:-:S02]  /*09a0*/  IADD3 R4, P0, PT, R4, UR12, RZ ;  /* 0x0000000c04047c10 */ /* 0x000fc4000ff1e0ff */
[C---:B------:R-:W-:Y:S02]  /*09b0*/  IADD3.X R25, PT, PT, R29.reuse, UR13, R27, P1, !PT ;  /* 0x0000000d1d197c10 */ /* 0x040fe40008ffe41b */
[----:B------:R-:W-:Y:S01]  /*09c0*/  IADD3.X R5, PT, PT, R29, UR13, R5, P0, !PT ;  /* 0x0000000d1d057c10 */ /* 0x000fe200087fe405 */
[----:B------:R-:W4:Y:S01]  /*09d0*/  LDG.E.U8 R11, desc[UR8][R10.64] ;  /* 0x000000080a0b7981 */ /* 0x000f22000c1e1100 */
[----:B------:R-:W-:-:S03]  /*09e0*/  IADD3 R26, P0, PT, R17, UR12, RZ ;  /* 0x0000000c111a7c10 */ /* 0x000fc6000ff1e0ff */
[----:B------:R-:W4:Y:S04]  /*09f0*/  LDG.E.U8 R24, desc[UR8][R24.64] ;  /* 0x0000000818187981 */ /* 0x000f28000c1e1100 */
[----:B------:R-:W5:Y:S01]  /*0a00*/  LDG.E.U8 R5, desc[UR8][R4.64] ;  /* 0x0000000804057981 */ /* 0x000f62000c1e1100 */
[----:B------:R-:W-:-:S05]  /*0a10*/  IMAD.X R27, RZ, RZ, UR13, P0 ;  /* 0x0000000dff1b7e24 */ /* 0x000fca00080e06ff */
[----:B------:R-:W5:Y:S01]  /*0a20*/  LDG.E.U8 R9, desc[UR8][R26.64] ;  /* 0x000000081a097981 */ /* 0x000f62000c1e1100 */
[----:B------:R-:W-:-:S03]  /*0a30*/  IMAD.WIDE.U32 R6, R21, UR14, R6 ;  /* 0x0000000e15067c25 */ /* 0x000fc6000f8e0006 */
[----:B------:R-:W-:-:S04]  /*0a40*/  IADD3 R6, P1, PT, R6, UR10, RZ ;  /* 0x0000000a06067c10 */ /* 0x000fc8000ff3e0ff */
[----:B------:R-:W-:Y:S02]  /*0a50*/  IADD3.X R7, PT, PT, R19, UR11, R7, P1, !PT ;  /* 0x0000000b13077c10 */ /* 0x000fe40008ffe407 */
[----:B--2---:R-:W-:-:S04]  /*0a60*/  IADD3 R23, PT, PT, R8, R23, R16 ;  /* 0x0000001708177210 */ /* 0x004fc80007ffe010 */
[----:B---3--:R-:W-:-:S04]  /*0a70*/  IADD3 R14, PT, PT, R12, R23, R14 ;  /* 0x000000170c0e7210 */ /* 0x008fc80007ffe00e */
[----:B----4-:R-:W-:-:S04]  /*0a80*/  IADD3 R14, PT, PT, R24, R14, R11 ;  /* 0x0000000e180e7210 */ /* 0x010fc80007ffe00b */
[----:B-----5:R-:W-:-:S04]  /*0a90*/  IADD3 R14, PT, PT, R14, R5, RZ ;  /* 0x000000050e0e7210 */ /* 0x020fc80007ffe0ff */
[----:B------:R-:W-:-:S04]  /*0aa0*/  ISETP.GT.U32.AND P0, PT, R14, 0x1, PT ;  /* 0x000000010e00780c */ /* 0x000fc80003f04070 */
[----:B------:R-:W-:-:S13]  /*0ab0*/  ISETP.NE.OR P0, PT, R9, 0x1, P0 ;  /* 0x000000010900780c */ /* 0x000fda0000705670 */
[----:B------:R-:W-:Y:S04]  /*0ac0*/  @!P0 STG.E.U8 desc[UR8][R6.64], RZ ;  /* 0x000000ff06008986 */ /* 0x000fe8000c101108 */
[----:B------:R-:W2:Y:S01]  /*0ad0*/  @!P0 LDG.E.U8 R9, desc[UR8][R26.64] ;  /* 0x000000081a098981 */ /* 0x000ea2000c1e1100 */
[----:B------:R-:W-:-:S04]  /*0ae0*/  LOP3.LUT R4, R14, 0xfffffffe, RZ, 0xc0, !PT ;  /* 0xfffffffe0e047812 */ /* 0x000fc800078ec0ff */
[----:B------:R-:W-:Y:S02]  /*0af0*/  ISETP.NE.AND P0, PT, R4, 0x2, PT ;  /* 0x000000020400780c */ /* 0x000fe40003f05270 */
[----:B--2---:R-:W-:-:S05]  /*0b00*/  PRMT R5, R9, 0x9910, RZ ;  /* 0x0000991009057816 */ /* 0x004fca00000000ff */
[----:B------:R-:W-:-:S05]  /*0b10*/  IMAD.MOV.U32 R4, RZ, RZ, R5 ;  /* 0x000000ffff047224 */ /* 0x000fca00078e0005 */
[----:B------:R-:W-:Y:S01]  /*0b20*/  ISETP.NE.OR P0, PT, R4, 0x1, P0 ;  /* 0x000000010400780c */ /* 0x000fe20000705670 */
[----:B------:R-:W-:-:S12]  /*0b30*/  IMAD.MOV.U32 R4, RZ, RZ, 0x1 ;  /* 0x00000001ff047424 */ /* 0x000fd800078e00ff */
[----:B------:R0:W-:Y:S04]  /*0b40*/  @!P0 STG.E.U8 desc[UR8][R6.64], R4 ;  /* 0x0000000406008986 */ /* 0x0001e8000c101108 */
[----:B------:R-:W2:Y:S01]  /*0b50*/  @!P0 LDG.E.U8 R9, desc[UR8][R26.64] ;  /* 0x000000081a098981 */ /* 0x000ea2000c1e1100 */
[----:B------:R-:W-:Y:S02]  /*0b60*/  ISETP.GE.U32.AND P1, PT, R14, 0x4, PT ;  /* 0x000000040e00780c */ /* 0x000fe40003f26070 */
[----:B--2---:R-:W-:-:S04]  /*0b70*/  PRMT R5, R9, 0x9910, RZ ;  /* 0x0000991009057816 */ /* 0x004fc800000000ff */
[----:B------:R-:W-:-:S13]  /*0b80*/  ISETP.NE.OR P0, PT, R5, 0x1, !P1 ;  /* 0x000000010500780c */ /* 0x000fda0004f05670 */
[----:B------:R1:W-:Y:S04]  /*0b90*/  @!P0 STG.E.U8 desc[UR8][R6.64], RZ ;  /* 0x000000ff06008986 */ /* 0x0003e8000c101108 */
[----:B------:R-:W2:Y:S01]  /*0ba0*/  @!P0 LDG.E.U8 R9, desc[UR8][R26.64] ;  /* 0x000000081a098981 */ /* 0x000ea2000c1e1100 */
[----:B------:R-:W-:Y:S02]  /*0bb0*/  ISETP.GT.U32.AND P0, PT, R14, 0x2, PT ;  /* 0x000000020e00780c */ /* 0x000fe40003f04070 */
[----:B--2---:R-:W-:-:S04]  /*0bc0*/  PRMT R5, R9, 0x9910, RZ ;  /* 0x0000991009057816 */ /* 0x004fc800000000ff */
[----:B------:R-:W-:-:S13]  /*0bd0*/  ISETP.NE.OR P0, PT, R5, RZ, P0 ;  /* 0x000000ff0500720c */ /* 0x000fda0000705670 */
[----:B------:R1:W-:Y:S04]  /*0be0*/  @!P0 STG.E.U8 desc[UR8][R6.64], RZ ;  /* 0x000000ff06008986 */ /* 0x0003e8000c101108 */
[----:B------:R-:W0:Y:S01]  /*0bf0*/  @!P0 LDG.E.U8 R9, desc[UR8][R26.64] ;  /* 0x000000081a098981 */ /* 0x000e22000c1e1100 */
[----:B------:R-:W-:Y:S01]  /*0c00*/  BSSY.RECONVERGENT B1, `(.L_x_7) ;  /* 0x0000006000017945 */ /* 0x000fe20003800200 */
[----:B0-----:R-:W-:-:S04]  /*0c10*/  PRMT R4, R9, 0x9910, RZ ;  /* 0x0000991009047816 */ /* 0x001fc800000000ff */
[----:B------:R-:W-:-:S13]  /*0c20*/  ISETP.NE.OR P0, PT, R4, RZ, !P1 ;  /* 0x000000ff0400720c */ /* 0x000fda0004f05670 */
[----:B-1----:R-:W-:Y:S05]  /*0c30*/  @P0 BRA `(.L_x_8) ;  /* 0x0000000000080947 */ /* 0x002fea0003800000 */
[----:B------:R0:W-:Y:S04]  /*0c40*/  STG.E.U8 desc[UR8][R6.64], RZ ;  /* 0x000000ff06007986 */ /* 0x0001e8000c101108 */
[----:B------:R0:W5:Y:S02]  /*0c50*/  LDG.E.U8 R9, desc[UR8][R26.64] ;  /* 0x000000081a097981 */ /* 0x000164000c1e1100 */
.L_x_8:
[----:B------:R-:W-:Y:S05]  /*0c60*/  BSYNC.RECONVERGENT B1 ;  /* 0x0000000000017941 */ /* 0x000fea0003800200 */
.L_x_7:
[----:B-----5:R-:W-:Y:S01]  /*0c70*/  PRMT R4, R9, 0x9910, RZ ;  /* 0x0000991009047816 */ /* 0x020fe200000000ff */
[----:B------:R-:W-:Y:S01]  /*0c80*/  IMAD.IADD R17, R0, 0x1, R17 ;  /* 0x0000000100117824 */ /* 0x000fe200078e0211 */
[----:B------:R-:W-:-:S04]  /*0c90*/  ISETP.NE.AND P0, PT, R14, 0x3, PT ;  /* 0x000000030e00780c */ /* 0x000fc80003f05270 */
[----:B------:R-:W-:Y:S01]  /*0ca0*/  ISETP.NE.OR P0, PT, R4, RZ, P0 ;  /* 0x000000ff0400720c */ /* 0x000fe20000705670 */
[----:B------:R-:W-:-:S12]  /*0cb0*/  IMAD.MOV.U32 R4, RZ, RZ, 0x1 ;  /* 0x00000001ff047424 */ /* 0x000fd800078e00ff */
[----:B------:R1:W-:Y:S01]  /*0cc0*/  @!P0 STG.E.U8 desc[UR8][R6.64], R4 ;  /* 0x0000000406008986 */ /* 0x0003e2000c101108 */
[----:B------:R-:W-:-:S13]  /*0cd0*/  ISETP.GE.U32.AND P0, PT, R17, UR4, PT ;  /* 0x0000000411007c0c */ /* 0x000fda000bf06070 */
[----:B-1----:R-:W-:Y:S05]  /*0ce0*/  @!P0 BRA `(.L_x_9) ;  /* 0xfffffff400108947 */ /* 0x002fea000383ffff */
[----:B------:R-:W-:Y:S05]  /*0cf0*/  BSYNC.RECONVERGENT B0 ;  /* 0x0000000000007941 */ /* 0x000fea0003800200 */
.L_x_0:
[----:B------:R-:W-:Y:S05]  /*0d00*/  EXIT ;  /* 0x000000000000794d */ /* 0x000fea0003800000 */
        .weak           $__internal_0_$__cuda_sm20_rem_u64
        .type           $__internal_0_$__cuda_sm20_rem_u64,@function
        .size           $__internal_0_$__cuda_sm20_rem_u64,(.L_x_11 - $__internal_0_$__cuda_sm20_rem_u64)
$__internal_0_$__cuda_sm20_rem_u64:
[----:B------:R-:W-:Y:S01]  /*0d10*/  MOV R18, R10 ;  /* 0x0000000a00127202 */ /* 0x000fe20000000f00 */
[----:B------:R-:W-:-:S04]  /*0d20*/  IMAD.MOV.U32 R19, RZ, RZ, R7 ;  /* 0x000000ffff137224 */ /* 0x000fc800078e0007 */
[----:B------:R-:W0:Y:S08]  /*0d30*/  I2F.U64.RP R16, R18 ;  /* 0x0000001200107312 */ /* 0x000e300000309000 */
[----:B0-----:R-:W0:Y:S02]  /*0d40*/  MUFU.RCP R16, R16 ;  /* 0x0000001000107308 */ /* 0x001e240000001000 */
[----:B0-----:R-:W-:-:S06]  /*0d50*/  VIADD R4, R16, 0x1ffffffe ;  /* 0x1ffffffe10047836 */ /* 0x001fcc0000000000 */
[----:B------:R-:W0:Y:S02]  /*0d60*/  F2I.U64.TRUNC R4, R4 ;  /* 0x0000000400047311 */ /* 0x000e24000020d800 */
[----:B0-----:R-:W-:-:S04]  /*0d70*/  IMAD.WIDE.U32 R14, R4, R10, RZ ;  /* 0x0000000a040e7225 */ /* 0x001fc800078e00ff */
[----:B------:R-:W-:Y:S01]  /*0d80*/  IMAD R15, R4, R7, R15 ;  /* 0x00000007040f7224 */ /* 0x000fe200078e020f */
[----:B------:R-:W-:-:S03]  /*0d90*/  IADD3 R23, P0, PT, RZ, -R14, RZ ;  /* 0x8000000eff177210 */ /* 0x000fc60007f1e0ff */
[----:B------:R-:W-:Y:S02]  /*0da0*/  IMAD R15, R5, R10, R15 ;  /* 0x0000000a050f7224 */ /* 0x000fe400078e020f */
[----:B------:R-:W-:-:S04]  /*0db0*/  IMAD.HI.U32 R14, R4, R23, RZ ;  /* 0x00000017040e7227 */ /* 0x000fc800078e00ff */
[----:B------:R-:W-:Y:S01]  /*0dc0*/  IMAD.X R25, RZ, RZ, ~R15, P0 ;  /* 0x000000ffff197224 */ /* 0x000fe200000e0e0f */
[----:B------:R-:W-:-:S03]  /*0dd0*/  MOV R15, R4 ;  /* 0x00000004000f7202 */ /* 0x000fc60000000f00 */
[-C--:B------:R-:W-:Y:S02]  /*0de0*/  IMAD R19, R5, R25.reuse, RZ ;  /* 0x0000001905137224 */ /* 0x080fe400078e02ff */
[----:B------:R-:W-:-:S04]  /*0df0*/  IMAD.WIDE.U32 R14, P0, R4, R25, R14 ;  /* 0x00000019040e7225 */ /* 0x000fc8000780000e */
[----:B------:R-:W-:-:S04]  /*0e00*/  IMAD.HI.U32 R25, R5, R25, RZ ;  /* 0x0000001905197227 */ /* 0x000fc800078e00ff */
[----:B------:R-:W-:-:S05]  /*0e10*/  IMAD.HI.U32 R14, P1, R5, R23, R14 ;  /* 0x00000017050e7227 */ /* 0x000fca000782000e */
[----:B------:R-:W-:Y:S01]  /*0e20*/  IADD3 R15, P2, PT, R19, R14, RZ ;  /* 0x0000000e130f7210 */ /* 0x000fe20007f5e0ff */
[----:B------:R-:W-:-:S04]  /*0e30*/  IMAD.X R14, R25, 0x1, R5, P0 ;  /* 0x00000001190e7824 */ /* 0x000fc800000e0605 */
[----:B------:R-:W-:Y:S01]  /*0e40*/  IMAD.WIDE.U32 R4, R15, R10, RZ ;  /* 0x0000000a0f047225 */ /* 0x000fe200078e00ff */
[----:B------:R-:W-:-:S03]  /*0e50*/  IADD3.X R19, PT, PT, RZ, RZ, R14, P2, P1 ;  /* 0x000000ffff137210 */ /* 0x000fc600017e240e */
[----:B------:R-:W-:Y:S01]  /*0e60*/  IMAD R5, R15, R7, R5 ;  /* 0x000000070f057224 */ /* 0x000fe200078e0205 */
[----:B------:R-:W-:-:S03]  /*0e70*/  IADD3 R23, P0, PT, RZ, -R4, RZ ;  /* 0x80000004ff177210 */ /* 0x000fc60007f1e0ff */
[----:B------:R-:W-:Y:S02]  /*0e80*/  IMAD R5, R19, R10, R5 ;  /* 0x0000000a13057224 */ /* 0x000fe400078e0205 */
[----:B------:R-:W-:-:S04]  /*0e90*/  IMAD.HI.U32 R14, R15, R23, RZ ;  /* 0x000000170f0e7227 */ /* 0x000fc800078e00ff */
[----:B------:R-:W-:-:S04]  /*0ea0*/  IMAD.X R4, RZ, RZ, ~R5, P0 ;  /* 0x000000ffff047224 */ /* 0x000fc800000e0e05 */
[----:B------:R-:W-:-:S04]  /*0eb0*/  IMAD.WIDE.U32 R14, P0, R15, R4, R14 ;  /* 0x000000040f0e7225 */ /* 0x000fc8000780000e */
[C---:B------:R-:W-:Y:S02]  /*0ec0*/  IMAD R5, R19.reuse, R4, RZ ;  /* 0x0000000413057224 */ /* 0x040fe400078e02ff */
[----:B------:R-:W-:-:S04]  /*0ed0*/  IMAD.HI.U32 R14, P1, R19, R23, R14 ;  /* 0x00000017130e7227 */ /* 0x000fc8000782000e */
[----:B------:R-:W-:Y:S01]  /*0ee0*/  IMAD.HI.U32 R4, R19, R4, RZ ;  /* 0x0000000413047227 */ /* 0x000fe200078e00ff */
[----:B------:R-:W-:-:S03]  /*0ef0*/  IADD3 R14, P2, PT, R5, R14, RZ ;  /* 0x0000000e050e7210 */ /* 0x000fc60007f5e0ff */
[----:B------:R-:W-:Y:S02]  /*0f00*/  HFMA2 R5, -RZ, RZ, 0, 0 ;  /* 0x00000000ff057431 */ /* 0x000fe400000001ff */
[----:B------:R-:W-:Y:S02]  /*0f10*/  IMAD.X R19, R4, 0x1, R19, P0 ;  /* 0x0000000104137824 */ /* 0x000fe400000e0613 */
[----:B------:R-:W-:-:S03]  /*0f20*/  IMAD.HI.U32 R4, R14, R11, RZ ;  /* 0x0000000b0e047227 */ /* 0x000fc600078e00ff */
[----:B------:R-:W-:Y:S01]  /*0f30*/  IADD3.X R16, PT, PT, RZ, RZ, R19, P2, P1 ;  /* 0x000000ffff107210 */ /* 0x000fe200017e2413 */
[----:B------:R-:W-:-:S04]  /*0f40*/  IMAD.WIDE.U32 R4, R14, R13, R4 ;  /* 0x0000000d0e047225 */ /* 0x000fc800078e0004 */
[C---:B------:R-:W-:Y:S02]  /*0f50*/  IMAD R15, R16.reuse, R13, RZ ;  /* 0x0000000d100f7224 */ /* 0x040fe400078e02ff */
[----:B------:R-:W-:-:S04]  /*0f60*/  IMAD.HI.U32 R4, P0, R16, R11, R4 ;  /* 0x0000000b10047227 */ /* 0x000fc80007800004 */
[----:B------:R-:W-:Y:S01]  /*0f70*/  IMAD.HI.U32 R14, R16, R13, RZ ;  /* 0x0000000d100e7227 */ /* 0x000fe200078e00ff */
[----:B------:R-:W-:-:S03]  /*0f80*/  IADD3 R15, P1, PT, R15, R4, RZ ;  /* 0x000000040f0f7210 */ /* 0x000fc60007f3e0ff */
[----:B------:R-:W-:Y:S02]  /*0f90*/  IMAD.X R14, RZ, RZ, R14, P0 ;  /* 0x000000ffff0e7224 */ /* 0x000fe400000e060e */
[----:B------:R-:W-:-:S04]  /*0fa0*/  IMAD.WIDE.U32 R4, R15, R10, RZ ;  /* 0x0000000a0f047225 */ /* 0x000fc800078e00ff */
[----:B------:R-:W-:Y:S01]  /*0fb0*/  IMAD.X R19, RZ, RZ, R14, P1 ;  /* 0x000000ffff137224 */ /* 0x000fe200008e060e */
[----:B------:R-:W-:Y:S01]  /*0fc0*/  IADD3 R11, P1, PT, -R4, R11, RZ ;  /* 0x0000000b040b7210 */ /* 0x000fe20007f3e1ff */
[----:B------:R-:W-:-:S03]  /*0fd0*/  IMAD R15, R15, R7, R5 ;  /* 0x000000070f0f7224 */ /* 0x000fc600078e0205 */
[-C--:B------:R-:W-:Y:S01]  /*0fe0*/  ISETP.GE.U32.AND P0, PT, R11, R10.reuse, PT ;  /* 0x0000000a0b00720c */ /* 0x080fe20003f06070 */
[----:B------:R-:W-:-:S04]  /*0ff0*/  IMAD R4, R19, R10, R15 ;  /* 0x0000000a13047224 */ /* 0x000fc800078e020f */
[----:B------:R-:W-:Y:S01]  /*1000*/  IMAD.X R4, R13, 0x1, ~R4, P1 ;  /* 0x000000010d047824 */ /* 0x000fe200008e0e04 */
[----:B------:R-:W-:Y:S01]  /*1010*/  IADD3 R5, P1, PT, -R10, R11, RZ ;  /* 0x0000000b0a057210 */ /* 0x000fe20007f3e1ff */
[----:B------:R-:W-:-:S03]  /*1020*/  IMAD.MOV.U32 R13, RZ, RZ, 0x0 ;  /* 0x00000000ff0d7424 */ /* 0x000fc600078e00ff */
[----:B------:R-:W-:Y:S02]  /*1030*/  ISETP.GE.U32.AND.EX P0, PT, R4, R7, PT, P0 ;  /* 0x000000070400720c */ /* 0x000fe40003f06100 */
[-C--:B------:R-:W-:Y:S02]  /*1040*/  IADD3.X R14, PT, PT, ~R7, R4.reuse, RZ, P1, !PT ;  /* 0x00000004070e7210 */ /* 0x080fe40000ffe5ff */
[----:B------:R-:W-:Y:S02]  /*1050*/  SEL R5, R5, R11, P0 ;  /* 0x0000000b05057207 */ /* 0x000fe40000000000 */
[----:B------:R-:W-:Y:S02]  /*1060*/  SEL R14, R14, R4, P0 ;  /* 0x000000040e0e7207 */ /* 0x000fe40000000000 */
[----:B------:R-:W-:Y:S02]  /*1070*/  IADD3 R4, P2, PT, -R10, R5, RZ ;  /* 0x000000050a047210 */ /* 0x000fe40007f5e1ff */
[----:B------:R-:W-:-:S02]  /*1080*/  ISETP.GE.U32.AND P0, PT, R5, R10, PT ;  /* 0x0000000a0500720c */ /* 0x000fc40003f06070 */
[----:B------:R-:W-:Y:S01]  /*1090*/  ISETP.NE.U32.AND P1, PT, R10, RZ, PT ;  /* 0x000000ff0a00720c */ /* 0x000fe20003f25070 */
[C---:B------:R-:W-:Y:S01]  /*10a0*/  IMAD.X R11, R14.reuse, 0x1, ~R7, P2 ;  /* 0x000000010e0b7824 */ /* 0x040fe200010e0e07 */
[----:B------:R-:W-:Y:S02]  /*10b0*/  ISETP.GE.U32.AND.EX P0, PT, R14, R7, PT, P0 ;  /* 0x000000070e00720c */ /* 0x000fe40003f06100 */
[----:B------:R-:W-:Y:S02]  /*10c0*/  ISETP.NE.AND.EX P1, PT, R7, RZ, PT, P1 ;  /* 0x000000ff0700720c */ /* 0x000fe40003f25310 */
[----:B------:R-:W-:Y:S02]  /*10d0*/  SEL R10, R4, R5, P0 ;  /* 0x00000005040a7207 */ /* 0x000fe40000000000 */
[----:B------:R-:W-:Y:S02]  /*10e0*/  SEL R11, R11, R14, P0 ;  /* 0x0000000e0b0b7207 */ /* 0x000fe40000000000 */
[----:B------:R-:W-:-:S02]  /*10f0*/  SEL R10, R10, 0xffffffff, P1 ;  /* 0xffffffff0a0a7807 */ /* 0x000fc40000800000 */
[----:B------:R-:W-:Y:S01]  /*1100*/  SEL R11, R11, 0xffffffff, P1 ;  /* 0xffffffff0b0b7807 */ /* 0x000fe20000800000 */
[----:B------:R-:W-:Y:S06]  /*1110*/  RET.REL.NODEC R12 `(_Z10gol_kernelPKhjjPh) ;  /* 0xffffffec0cb87950 */ /* 0x000fec0003c3ffff */
.L_x_10:
[----:B------:R-:W-:-:S00]  /*1120*/  BRA `(.L_x_10) ;  /* 0xfffffffc00fc7947 */ /* 0x000fc0000383ffff */
[----:B------:R-:W-:-:S00]  /*1130*/  NOP ;  /* 0x0000000000007918 */ /* 0x000fc00000000000 */
        /* <DEDUP_REMOVED lines=12> */
.L_x_11:


//--------------------- .nv.shared.reserved.0     --------------------------
	.section	.nv.shared.reserved.0,"aw",@nobits
	.weak		__nv_reservedSMEM_offset_0_alias
	.size		__nv_reservedSMEM_offset_0_alias, 0, 64
	.other		__nv_reservedSMEM_offset_0_alias,@"STO_CUDA_RESERVED_SHARED STV_DEFAULT"
__nv_reservedSMEM_offset_0_alias:
	.zero		0
	.zero		64


//--------------------- .nv.constant0._Z10gol_kernelPKhjjPh --------------------------
	.section	.nv.constant0._Z10gol_kernelPKhjjPh,"a",@progbits
	.sectionflags	@""
	.align	4
.nv.constant0._Z10gol_kernelPKhjjPh:
	.zero		920


//--------------------- SYMBOLS --------------------------

	.type		.nv.reservedSmem.offset0,@object
	.size		.nv.reservedSmem.offset0,0x4
